//
// Generated by NVIDIA NVVM Compiler
//
// Compiler Build ID: CL-36424714
// Cuda compilation tools, release 13.0, V13.0.88
// Based on NVVM 20.0.0
//

.version 9.0
.target sm_100
.address_size 64

	// .globl	_Z16multiplyMatricesPiS_S_i

.visible .entry _Z16multiplyMatricesPiS_S_i(
	.param .u64 .ptr .align 1 _Z16multiplyMatricesPiS_S_i_param_0,
	.param .u64 .ptr .align 1 _Z16multiplyMatricesPiS_S_i_param_1,
	.param .u64 .ptr .align 1 _Z16multiplyMatricesPiS_S_i_param_2,
	.param .u32 _Z16multiplyMatricesPiS_S_i_param_3
)
{
	.reg .pred 	%p<2>;
	.reg .b32 	%r<9>;
	.reg .b64 	%rd<11>;

	ld.param.u64 	%rd1, [_Z16multiplyMatricesPiS_S_i_param_0];
	ld.param.u64 	%rd2, [_Z16multiplyMatricesPiS_S_i_param_1];
	ld.param.u64 	%rd3, [_Z16multiplyMatricesPiS_S_i_param_2];
	ld.param.u32 	%r2, [_Z16multiplyMatricesPiS_S_i_param_3];
	mov.u32 	%r3, %tid.x;
	mov.u32 	%r4, %ctaid.x;
	mov.u32 	%r5, %ntid.x;
	mad.lo.s32 	%r1, %r4, %r5, %r3;
	setp.ge.s32 	%p1, %r1, %r2;
	@%p1 bra 	$L__BB0_2;
	cvta.to.global.u64 	%rd4, %rd1;
	cvta.to.global.u64 	%rd5, %rd2;
	cvta.to.global.u64 	%rd6, %rd3;
	mul.wide.s32 	%rd7, %r1, 4;
	add.s64 	%rd8, %rd4, %rd7;
	ld.global.u32 	%r6, [%rd8];
	add.s64 	%rd9, %rd5, %rd7;
	ld.global.u32 	%r7, [%rd9];
	mul.lo.s32 	%r8, %r7, %r6;
	add.s64 	%rd10, %rd6, %rd7;
	st.global.u32 	[%rd10], %r8;
$L__BB0_2:
	ret;

}


// ===== COMPILED SASS (sm_100) =====

	.target	sm_100

	.elftype	@"ET_EXEC"


//--------------------- .note.nv.tkinfo           --------------------------
	.section	.note.nv.tkinfo,"",@"SHT_NOTE"
	.sectionflags	@"SHF_NOTE_NV_TKINFO"
	.tkinfo
        /*0018*/ 	.word	0x00000002
        /*0030*/ 	.string	""
        /*0030*/ 	.string	"ptxas"
        /*0030*/ 	.string	"Cuda compilation tools, release 13.0, V13.0.88"
        /*0030*/ 	.string	"Build cuda_13.0.r13.0/compiler.36424714_0"
        /*0030*/ 	.string	"-arch sm_100 -m 64 "



//--------------------- .note.nv.cuinfo           --------------------------
	.section	.note.nv.cuinfo,"",@"SHT_NOTE"
	.sectionflags	@"SHF_NOTE_NV_CUINFO"
        /*0018*/ 	.short	0x0002
        /*001a*/ 	.short	0x0064
        /*001c*/ 	.short	0x0082
	.zero		2


//--------------------- .nv.info                  --------------------------
	.section	.nv.info,"",@"SHT_CUDA_INFO"
	.align	4


	//----- nvinfo : EIATTR_REGCOUNT
	.align		4
        /*0000*/ 	.byte	0x04, 0x2f
        /*0002*/ 	.short	(.L_1 - .L_0)
	.align		4
.L_0:
        /*0004*/ 	.word	index@(_Z16multiplyMatricesPiS_S_i)
        /*0008*/ 	.word	0x0000000c


	//----- nvinfo : EIATTR_FRAME_SIZE
	.align		4
.L_1:
        /*000c*/ 	.byte	0x04, 0x11
        /*000e*/ 	.short	(.L_3 - .L_2)
	.align		4
.L_2:
        /*0010*/ 	.word	index@(_Z16multiplyMatricesPiS_S_i)
        /*0014*/ 	.word	0x00000000


	//----- nvinfo : EIATTR_MIN_STACK_SIZE
	.align		4
.L_3:
        /*0018*/ 	.byte	0x04, 0x12
        /*001a*/ 	.short	(.L_5 - .L_4)
	.align		4
.L_4:
        /*001c*/ 	.word	index@(_Z16multiplyMatricesPiS_S_i)
        /*0020*/ 	.word	0x00000000
.L_5:


//--------------------- .nv.compat                --------------------------
	.section	.nv.compat,"",@"SHT_CUDA_COMPAT_INFO"
	.align	4
        /*0000*/ 	.byte	0x02, 0x09, 0x00, 0x00, 0x02, 0x02, 0x01, 0x00, 0x02, 0x05, 0x05, 0x00, 0x03, 0x07, 0x01, 0x01
        /*0010*/ 	.byte	0x02, 0x03, 0x00, 0x00, 0x02, 0x06, 0x01, 0x00, 0x04, 0x0b, 0x08, 0x00, 0x09, 0x00, 0x00, 0x00
        /*0020*/ 	.byte	0x00, 0x00, 0x00, 0x00


//--------------------- .nv.info._Z16multiplyMatricesPiS_S_i --------------------------
	.section	.nv.info._Z16multiplyMatricesPiS_S_i,"",@"SHT_CUDA_INFO"
	.sectionflags	@""
	.align	4


	//----- nvinfo : EIATTR_CUDA_API_VERSION
	.align		4
        /*0000*/ 	.byte	0x04, 0x37
        /*0002*/ 	.short	(.L_7 - .L_6)
.L_6:
        /*0004*/ 	.word	0x00000082


	//----- nvinfo : EIATTR_KPARAM_INFO
	.align		4
.L_7:
        /*0008*/ 	.byte	0x04, 0x17
        /*000a*/ 	.short	(.L_9 - .L_8)
.L_8:
        /*000c*/ 	.word	0x00000000
        /*0010*/ 	.short	0x0003
        /*0012*/ 	.short	0x0018
        /*0014*/ 	.byte	0x00, 0xf0, 0x11, 0x00


	//----- nvinfo : EIATTR_KPARAM_INFO
	.align		4
.L_9:
        /*0018*/ 	.byte	0x04, 0x17
        /*001a*/ 	.short	(.L_11 - .L_10)
.L_10:
        /*001c*/ 	.word	0x00000000
        /*0020*/ 	.short	0x0002
        /*0022*/ 	.short	0x0010
        /*0024*/ 	.byte	0x00, 0xf5, 0x21, 0x00


	//----- nvinfo : EIATTR_KPARAM_INFO
	.align		4
.L_11:
        /*0028*/ 	.byte	0x04, 0x17
        /*002a*/ 	.short	(.L_13 - .L_12)
.L_12:
        /*002c*/ 	.word	0x00000000
        /*0030*/ 	.short	0x0001
        /*0032*/ 	.short	0x0008
        /*0034*/ 	.byte	0x00, 0xf5, 0x21, 0x00


	//----- nvinfo : EIATTR_KPARAM_INFO
	.align		4
.L_13:
        /*0038*/ 	.byte	0x04, 0x17
        /*003a*/ 	.short	(.L_15 - .L_14)
.L_14:
        /*003c*/ 	.word	0x00000000
        /*0040*/ 	.short	0x0000
        /*0042*/ 	.short	0x0000
        /*0044*/ 	.byte	0x00, 0xf5, 0x21, 0x00


	//----- nvinfo : EIATTR_SPARSE_MMA_MASK
	.align		4
.L_15:
        /*0048*/ 	.byte	0x03, 0x50
        /*004a*/ 	.short	0x0000


	//----- nvinfo : EIATTR_MAXREG_COUNT
	.align		4
        /*004c*/ 	.byte	0x03, 0x1b
        /*004e*/ 	.short	0x00ff


	//----- nvinfo : EIATTR_MERCURY_ISA_VERSION
	.align		4
        /*0050*/ 	.byte	0x03, 0x5f
        /*0052*/ 	.short	0x0101


	//----- nvinfo : EIATTR_VRC_CTA_INIT_COUNT
	.align		4
        /*0054*/ 	.byte	0x02, 0x4a
	.zero		1
	.zero		1


	//----- nvinfo : EIATTR_EXIT_INSTR_OFFSETS
	.align		4
        /*0058*/ 	.byte	0x04, 0x1c
        /*005a*/ 	.short	(.L_17 - .L_16)


	//   ....[0]....
.L_16:
        /*005c*/ 	.word	0x00000070


	//   ....[1]....
        /*0060*/ 	.word	0x00000130


	//----- nvinfo : EIATTR_CBANK_PARAM_SIZE
	.align		4
.L_17:
        /*0064*/ 	.byte	0x03, 0x19
        /*0066*/ 	.short	0x001c


	//----- nvinfo : EIATTR_PARAM_CBANK
	.align		4
        /*0068*/ 	.byte	0x04, 0x0a
        /*006a*/ 	.short	(.L_19 - .L_18)
	.align		4
.L_18:
        /*006c*/ 	.word	index@(.nv.constant0._Z16multiplyMatricesPiS_S_i)
        /*0070*/ 	.short	0x0380
        /*0072*/ 	.short	0x001c


	//----- nvinfo : EIATTR_SW_WAR
	.align		4
.L_19:
        /*0074*/ 	.byte	0x04, 0x36
        /*0076*/ 	.short	(.L_21 - .L_20)
.L_20:
        /*0078*/ 	.word	0x00000008
.L_21:


//--------------------- .nv.callgraph             --------------------------
	.section	.nv.callgraph,"",@"SHT_CUDA_CALLGRAPH"
	.align	4
	.sectionentsize	8
	.align		4
        /*0000*/ 	.word	0x00000000
	.align		4
        /*0004*/ 	.word	0xffffffff
	.align		4
        /*0008*/ 	.word	0x00000000
	.align		4
        /*000c*/ 	.word	0xfffffffe
	.align		4
        /*0010*/ 	.word	0x00000000
	.align		4
        /*0014*/ 	.word	0xfffffffd
	.align		4
        /*0018*/ 	.word	0x00000000
	.align		4
        /*001c*/ 	.word	0xfffffffc


//--------------------- .text._Z16multiplyMatricesPiS_S_i --------------------------
	.section	.text._Z16multiplyMatricesPiS_S_i,"ax",@progbits
	.align	128
        .global         _Z16multiplyMatricesPiS_S_i
        .type           _Z16multiplyMatricesPiS_S_i,@function
        .size           _Z16multiplyMatricesPiS_S_i,(.L_x_1 - _Z16multiplyMatricesPiS_S_i)
        .other          _Z16multiplyMatricesPiS_S_i,@"STO_CUDA_ENTRY STV_DEFAULT"
_Z16multiplyMatricesPiS_S_i:
.text._Z16multiplyMatricesPiS_S_i:
[----:B------:R-:W-:Y:S01]  /*0000*/  LDC R1, c[0x0][0x37c] ;  /* 0x0000df00ff017b82 */ /* 0x000fe20000000800 */
[----:B------:R-:W0:Y:S07]  /*0010*/  S2R R9, SR_TID.X ;  /* 0x0000000000097919 */ /* 0x000e2e0000002100 */
[----:B------:R-:W0:Y:S01]  /*0020*/  S2UR UR4, SR_CTAID.X ;  /* 0x00000000000479c3 */ /* 0x000e220000002500 */
[----:B------:R-:W1:Y:S07]  /*0030*/  LDCU UR5, c[0x0][0x398] ;  /* 0x00007300ff0577ac */ /* 0x000e6e0008000800 */
[----:B------:R-:W0:Y:S02]  /*0040*/  LDC R0, c[0x0][0x360] ;  /* 0x0000d800ff007b82 */ /* 0x000e240000000800 */
[----:B0-----:R-:W-:-:S05]  /*0050*/  IMAD R9, R0, UR4, R9 ;  /* 0x0000000400097c24 */ /* 0x001fca000f8e0209 */
[----:B-1----:R-:W-:-:S13]  /*0060*/  ISETP.GE.AND P0, PT, R9, UR5, PT ;  /* 0x0000000509007c0c */ /* 0x002fda000bf06270 */
[----:B------:R-:W-:Y:S05]  /*0070*/  @P0 EXIT ;  /* 0x000000000000094d */ /* 0x000fea0003800000 */
[----:B------:R-:W0:Y:S01]  /*0080*/  LDC.64 R2, c[0x0][0x380] ;  /* 0x0000e000ff027b82 */ /* 0x000e220000000a00 */
[----:B------:R-:W1:Y:S07]  /*0090*/  LDCU.64 UR4, c[0x0][0x358] ;  /* 0x00006b00ff0477ac */ /* 0x000e6e0008000a00 */
[----:B------:R-:W2:Y:S08]  /*00a0*/  LDC.64 R4, c[0x0][0x388] ;  /* 0x0000e200ff047b82 */ /* 0x000eb00000000a00 */
[----:B------:R-:W3:Y:S01]  /*00b0*/  LDC.64 R6, c[0x0][0x390] ;  /* 0x0000e400ff067b82 */ /* 0x000ee20000000a00 */
[----:B0-----:R-:W-:-:S06]  /*00c0*/  IMAD.WIDE R2, R9, 0x4, R2 ;  /* 0x0000000409027825 */ /* 0x001fcc00078e0202 */
[----:B-1----:R-:W4:Y:S01]  /*00d0*/  LDG.E R2, desc[UR4][R2.64] ;  /* 0x0000000402027981 */ /* 0x002f22000c1e1900 */
[----:B--2---:R-:W-:-:S06]  /*00e0*/  IMAD.WIDE R4, R9, 0x4, R4 ;  /* 0x0000000409047825 */ /* 0x004fcc00078e0204 */
[----:B------:R-:W4:Y:S01]  /*00f0*/  LDG.E R5, desc[UR4][R4.64] ;  /* 0x0000000404057981 */ /* 0x000f22000c1e1900 */
[----:B---3--:R-:W-:-:S04]  /*0100*/  IMAD.WIDE R6, R9, 0x4, R6 ;  /* 0x0000000409067825 */ /* 0x008fc800078e0206 */
[----:B----4-:R-:W-:-:S05]  /*0110*/  IMAD R9, R2, R5, RZ ;  /* 0x0000000502097224 */ /* 0x010fca00078e02ff */
[----:B------:R-:W-:Y:S01]  /*0120*/  STG.E desc[UR4][R6.64], R9 ;  /* 0x0000000906007986 */ /* 0x000fe2000c101904 */
[----:B------:R-:W-:Y:S05]  /*0130*/  EXIT ;  /* 0x000000000000794d */ /* 0x000fea0003800000 */
.L_x_0:
[----:B------:R-:W-:-:S00]  /*0140*/  BRA `(.L_x_0) ;  /* 0xfffffffc00fc7947 */ /* 0x000fc0000383ffff */
[----:B------:R-:W-:-:S00]  /*0150*/  NOP ;  /* 0x0000000000007918 */ /* 0x000fc00000000000 */
        /* <DEDUP_REMOVED lines=10> */
.L_x_1:


//--------------------- .nv.shared.reserved.0     --------------------------
	.section	.nv.shared.reserved.0,"aw",@nobits
	.weak		__nv_reservedSMEM_offset_0_alias
	.size		__nv_reservedSMEM_offset_0_alias, 0, 64
	.other		__nv_reservedSMEM_offset_0_alias,@"STO_CUDA_RESERVED_SHARED STV_DEFAULT"
__nv_reservedSMEM_offset_0_alias:
	.zero		0
	.zero		64


//--------------------- .nv.constant0._Z16multiplyMatricesPiS_S_i --------------------------
	.section	.nv.constant0._Z16multiplyMatricesPiS_S_i,"a",@progbits
	.sectionflags	@""
	.align	4
.nv.constant0._Z16multiplyMatricesPiS_S_i:
	.zero		924


//--------------------- SYMBOLS --------------------------

	.type		.nv.reservedSmem.offset0,@object
	.size		.nv.reservedSmem.offset0,0x4
